	.headerflags	@"EF_CUDA_TEXMODE_UNIFIED EF_CUDA_64BIT_ADDRESS EF_CUDA_ACCELERATORS EF_CUDA_SM90 EF_CUDA_VIRTUAL_SM(EF_CUDA_SM90)"
	.elftype	@"ET_EXEC"


//--------------------- .nv.info                  --------------------------
	.section	.nv.info,"",@"SHT_CUDA_INFO"
	.align	4


	//----- nvinfo : EIATTR_REGCOUNT
	.align		4
        /*0000*/ 	.byte	0x04, 0x2f
        /*0002*/ 	.short	(.L_1 - .L_0)
	.align		4
.L_0:
        /*0004*/ 	.word	index@(triton_poi_fused_convolution_relu_1)
        /*0008*/ 	.word	0x0000000c


	//----- nvinfo : EIATTR_MIN_STACK_SIZE
	.align		4
.L_1:
        /*000c*/ 	.byte	0x04, 0x12
        /*000e*/ 	.short	(.L_3 - .L_2)
	.align		4
.L_2:
        /*0010*/ 	.word	index@(triton_poi_fused_convolution_relu_1)
        /*0014*/ 	.word	0x00000000


	//----- nvinfo : EIATTR_FRAME_SIZE
	.align		4
.L_3:
        /*0018*/ 	.byte	0x04, 0x11
        /*001a*/ 	.short	(.L_5 - .L_4)
	.align		4
.L_4:
        /*001c*/ 	.word	index@(triton_poi_fused_convolution_relu_1)
        /*0020*/ 	.word	0x00000000


	//----- nvinfo : EIATTR_MIN_STACK_SIZE
	.align		4
.L_5:
        /*0024*/ 	.byte	0x04, 0x12
        /*0026*/ 	.short	(.L_7 - .L_6)
	.align		4
.L_6:
        /*0028*/ 	.word	index@(triton_poi_fused_convolution_relu_1)
        /*002c*/ 	.word	0x00000000
.L_7:


//--------------------- .nv.info.triton_poi_fused_convolution_relu_1 --------------------------
	.section	.nv.info.triton_poi_fused_convolution_relu_1,"",@"SHT_CUDA_INFO"
	.sectionflags	@""
	.align	4


	//----- nvinfo : EIATTR_CUDA_API_VERSION
	.align		4
        /*0000*/ 	.byte	0x04, 0x37
        /*0002*/ 	.short	(.L_9 - .L_8)
.L_8:
        /*0004*/ 	.word	0x0000007c


	//----- nvinfo : EIATTR_KPARAM_INFO
	.align		4
.L_9:
        /*0008*/ 	.byte	0x04, 0x17
        /*000a*/ 	.short	(.L_11 - .L_10)
.L_10:
        /*000c*/ 	.word	0x00000000
        /*0010*/ 	.short	0x0002
        /*0012*/ 	.short	0x0010
        /*0014*/ 	.byte	0x00, 0xf0, 0x11, 0x00


	//----- nvinfo : EIATTR_KPARAM_INFO
	.align		4
.L_11:
        /*0018*/ 	.byte	0x04, 0x17
        /*001a*/ 	.short	(.L_13 - .L_12)
.L_12:
        /*001c*/ 	.word	0x00000000
        /*0020*/ 	.short	0x0001
        /*0022*/ 	.short	0x0008
        /*0024*/ 	.byte	0x00, 0xf4, 0x21, 0x00


	//----- nvinfo : EIATTR_KPARAM_INFO
	.align		4
.L_13:
        /*0028*/ 	.byte	0x04, 0x17
        /*002a*/ 	.short	(.L_15 - .L_14)
.L_14:
        /*002c*/ 	.word	0x00000000
        /*0030*/ 	.short	0x0000
        /*0032*/ 	.short	0x0000
        /*0034*/ 	.byte	0x00, 0xf4, 0x21, 0x00


	//----- nvinfo : EIATTR_SPARSE_MMA_MASK
	.align		4
.L_15:
        /*0038*/ 	.byte	0x03, 0x50
        /*003a*/ 	.short	0x0000


	//----- nvinfo : EIATTR_MAXREG_COUNT
	.align		4
        /*003c*/ 	.byte	0x03, 0x1b
        /*003e*/ 	.short	0x00ff


	//----- nvinfo : EIATTR_EXIT_INSTR_OFFSETS
	.align		4
        /*0040*/ 	.byte	0x04, 0x1c
        /*0042*/ 	.short	(.L_17 - .L_16)


	//   ....[0]....
.L_16:
        /*0044*/ 	.word	0x000001b0


	//----- nvinfo : EIATTR_REQNTID
	.align		4
.L_17:
        /*0048*/ 	.byte	0x04, 0x10
        /*004a*/ 	.short	(.L_19 - .L_18)
.L_18:
        /*004c*/ 	.word	0x00000080
        /*0050*/ 	.word	0x00000001
        /*0054*/ 	.word	0x00000001


	//----- nvinfo : EIATTR_CBANK_PARAM_SIZE
	.align		4
.L_19:
        /*0058*/ 	.byte	0x03, 0x19
        /*005a*/ 	.short	0x0014


	//----- nvinfo : EIATTR_PARAM_CBANK
	.align		4
        /*005c*/ 	.byte	0x04, 0x0a
        /*005e*/ 	.short	(.L_21 - .L_20)
	.align		4
.L_20:
        /*0060*/ 	.word	index@(.nv.constant0.triton_poi_fused_convolution_relu_1)
        /*0064*/ 	.short	0x0210
        /*0066*/ 	.short	0x0014


	//----- nvinfo : EIATTR_SW_WAR
	.align		4
.L_21:
        /*0068*/ 	.byte	0x04, 0x36
        /*006a*/ 	.short	(.L_23 - .L_22)
.L_22:
        /*006c*/ 	.word	0x00000008
.L_23:


//--------------------- .nv.callgraph             --------------------------
	.section	.nv.callgraph,"",@"SHT_CUDA_CALLGRAPH"
	.align	4
	.sectionentsize	8
	.align		4
        /*0000*/ 	.word	0x00000000
	.align		4
        /*0004*/ 	.word	0xffffffff
	.align		4
        /*0008*/ 	.word	0x00000000
	.align		4
        /*000c*/ 	.word	0xfffffffe
	.align		4
        /*0010*/ 	.word	0x00000000
	.align		4
        /*0014*/ 	.word	0xfffffffd
	.align		4
        /*0018*/ 	.word	0x00000000
	.align		4
        /*001c*/ 	.word	0xfffffffc


//--------------------- .text.triton_poi_fused_convolution_relu_1 --------------------------
	.section	.text.triton_poi_fused_convolution_relu_1,"ax",@progbits
	.align	128
        .global         triton_poi_fused_convolution_relu_1
        .type           triton_poi_fused_convolution_relu_1,@function
        .size           triton_poi_fused_convolution_relu_1,(.L_x_1 - triton_poi_fused_convolution_relu_1)
        .other          triton_poi_fused_convolution_relu_1,@"STO_CUDA_ENTRY STV_DEFAULT"
triton_poi_fused_convolution_relu_1:
.text.triton_poi_fused_convolution_relu_1:
[----:B------:R-:W-:Y:S01]  /*0000*/  LDC R1, c[0x0][0x28] ;  /* 0x00000a00ff017b82 */ /* 0x000fe20000000800 */
[----:B------:R-:W1:Y:S07]  /*0010*/  S2R R0, SR_TID.X ;  /* 0x0000000000007919 */ /* 0x000e6e0000002100 */
[----:B------:R-:W2:Y:S01]  /*0020*/  LDC.64 R4, c[0x0][0x218] ;  /* 0x00008600ff047b82 */ /* 0x000ea20000000a00 */
[----:B------:R-:W-:Y:S01]  /*0030*/  ULDC.64 UR4, c[0x0][0x208] ;  /* 0x0000820000047ab9 */ /* 0x000fe20000000a00 */
[----:B------:R-:W3:Y:S06]  /*0040*/  S2R R7, SR_CTAID.X ;  /* 0x0000000000077919 */ /* 0x000eec0000002500 */
[----:B------:R-:W4:Y:S01]  /*0050*/  LDC.64 R2, c[0x0][0x210] ;  /* 0x00008400ff027b82 */ /* 0x000f220000000a00 */
[----:B-1----:R-:W-:Y:S01]  /*0060*/  IMAD.SHL.U32 R0, R0, 0x2, RZ ;  /* 0x0000000200007824 */ /* 0x002fe200078e00ff */
[----:B---3--:R-:W-:-:S04]  /*0070*/  SHF.R.S32.HI R6, RZ, 0x17, R7 ;  /* 0x00000017ff067819 */ /* 0x008fc80000011407 */
[----:B------:R-:W-:Y:S02]  /*0080*/  LOP3.LUT R0, R0, 0xfe, RZ, 0xc0, !PT ;  /* 0x000000fe00007812 */ /* 0x000fe400078ec0ff */
[----:B------:R-:W-:-:S03]  /*0090*/  SGXT R6, R6, 0x1 ;  /* 0x000000010606781a */ /* 0x000fc60000000200 */
[----:B------:R-:W-:-:S04]  /*00a0*/  IMAD R7, R7, 0x100, R0 ;  /* 0x0000010007077824 */ /* 0x000fc800078e0200 */
[----:B----4-:R-:W-:Y:S01]  /*00b0*/  IMAD.WIDE R2, R7, 0x4, R2 ;  /* 0x0000000407027825 */ /* 0x010fe200078e0202 */
[----:B------:R-:W-:-:S04]  /*00c0*/  LEA.HI R6, R6, R7, RZ, 0xc ;  /* 0x0000000706067211 */ /* 0x000fc800078f60ff */
[----:B------:R-:W-:-:S04]  /*00d0*/  SHF.R.S32.HI R6, RZ, 0xc, R6 ;  /* 0x0000000cff067819 */ /* 0x000fc80000011406 */
[----:B------:R-:W-:-:S04]  /*00e0*/  LEA.HI R0, R6, R6, RZ, 0x2 ;  /* 0x0000000606007211 */ /* 0x000fc800078f10ff */
[----:B------:R-:W-:-:S05]  /*00f0*/  LOP3.LUT R9, R0, 0xfffffffc, RZ, 0xc0, !PT ;  /* 0xfffffffc00097812 */ /* 0x000fca00078ec0ff */
[----:B------:R-:W-:Y:S02]  /*0100*/  IMAD.IADD R9, R6, 0x1, -R9 ;  /* 0x0000000106097824 */ /* 0x000fe400078e0a09 */
[----:B------:R-:W3:Y:S02]  /*0110*/  LDG.E.64 R6, desc[UR4][R2.64] ;  /* 0x0000000402067981 */ /* 0x000ee4000c1e1b00 */
[----:B--2---:R-:W-:-:S06]  /*0120*/  IMAD.WIDE R4, R9, 0x4, R4 ;  /* 0x0000000409047825 */ /* 0x004fcc00078e0204 */
[----:B------:R-:W3:Y:S02]  /*0130*/  LDG.E.EL R4, desc[UR4][R4.64] ;  /* 0x0000000404047981 */ /* 0x000ee4000c2e1900 */
[CC--:B---3--:R-:W-:Y:S01]  /*0140*/  FSETP.GEU.AND P0, PT, R6.reuse, -R4.reuse, PT ;  /* 0x800000040600720b */ /* 0x0c8fe20003f0e000 */
[--C-:B------:R-:W-:Y:S01]  /*0150*/  FADD R6, R6, R4.reuse ;  /* 0x0000000406067221 */ /* 0x100fe20000000000 */
[C---:B------:R-:W-:Y:S01]  /*0160*/  FADD R0, R7.reuse, R4 ;  /* 0x0000000407007221 */ /* 0x040fe20000000000 */
[----:B------:R-:W-:-:S03]  /*0170*/  FSETP.GEU.AND P1, PT, R7, -R4, PT ;  /* 0x800000040700720b */ /* 0x000fc60003f2e000 */
[----:B------:R-:W-:Y:S02]  /*0180*/  FSEL R6, R6, RZ, P0 ;  /* 0x000000ff06067208 */ /* 0x000fe40000000000 */
[----:B------:R-:W-:-:S05]  /*0190*/  FSEL R7, R0, RZ, P1 ;  /* 0x000000ff00077208 */ /* 0x000fca0000800000 */
[----:B------:R-:W-:Y:S01]  /*01a0*/  STG.E.64 desc[UR4][R2.64], R6 ;  /* 0x0000000602007986 */ /* 0x000fe2000c101b04 */
[----:B------:R-:W-:Y:S05]  /*01b0*/  EXIT ;  /* 0x000000000000794d */ /* 0x000fea0003800000 */
.L_x_0:
[----:B------:R-:W-:-:S00]  /*01c0*/  BRA `(.L_x_0) ;  /* 0xfffffffc00fc7947 */ /* 0x000fc0000383ffff */
[----:B------:R-:W-:-:S00]  /*01d0*/  NOP ;  /* 0x0000000000007918 */ /* 0x000fc00000000000 */
        /* <DEDUP_REMOVED lines=10> */
.L_x_1:


//--------------------- .nv.constant0.triton_poi_fused_convolution_relu_1 --------------------------
	.section	.nv.constant0.triton_poi_fused_convolution_relu_1,"a",@progbits
	.sectionflags	@""
	.align	4
.nv.constant0.triton_poi_fused_convolution_relu_1:
	.zero		548
